	.headerflags	@"EF_CUDA_TEXMODE_UNIFIED EF_CUDA_64BIT_ADDRESS EF_CUDA_ACCELERATORS EF_CUDA_SM90 EF_CUDA_VIRTUAL_SM(EF_CUDA_SM90)"
	.elftype	@"ET_EXEC"


//--------------------- .nv.info                  --------------------------
	.section	.nv.info,"",@"SHT_CUDA_INFO"
	.align	4


	//----- nvinfo : EIATTR_REGCOUNT
	.align		4
        /*0000*/ 	.byte	0x04, 0x2f
        /*0002*/ 	.short	(.L_1 - .L_0)
	.align		4
.L_0:
        /*0004*/ 	.word	index@(triton_poi_fused_convolution_relu_17)
        /*0008*/ 	.word	0x00000020


	//----- nvinfo : EIATTR_MIN_STACK_SIZE
	.align		4
.L_1:
        /*000c*/ 	.byte	0x04, 0x12
        /*000e*/ 	.short	(.L_3 - .L_2)
	.align		4
.L_2:
        /*0010*/ 	.word	index@(triton_poi_fused_convolution_relu_17)
        /*0014*/ 	.word	0x00000000


	//----- nvinfo : EIATTR_FRAME_SIZE
	.align		4
.L_3:
        /*0018*/ 	.byte	0x04, 0x11
        /*001a*/ 	.short	(.L_5 - .L_4)
	.align		4
.L_4:
        /*001c*/ 	.word	index@(triton_poi_fused_convolution_relu_17)
        /*0020*/ 	.word	0x00000000


	//----- nvinfo : EIATTR_MIN_STACK_SIZE
	.align		4
.L_5:
        /*0024*/ 	.byte	0x04, 0x12
        /*0026*/ 	.short	(.L_7 - .L_6)
	.align		4
.L_6:
        /*0028*/ 	.word	index@(triton_poi_fused_convolution_relu_17)
        /*002c*/ 	.word	0x00000000
.L_7:


//--------------------- .nv.info.triton_poi_fused_convolution_relu_17 --------------------------
	.section	.nv.info.triton_poi_fused_convolution_relu_17,"",@"SHT_CUDA_INFO"
	.sectionflags	@""
	.align	4


	//----- nvinfo : EIATTR_CUDA_API_VERSION
	.align		4
        /*0000*/ 	.byte	0x04, 0x37
        /*0002*/ 	.short	(.L_9 - .L_8)
.L_8:
        /*0004*/ 	.word	0x0000007c


	//----- nvinfo : EIATTR_KPARAM_INFO
	.align		4
.L_9:
        /*0008*/ 	.byte	0x04, 0x17
        /*000a*/ 	.short	(.L_11 - .L_10)
.L_10:
        /*000c*/ 	.word	0x00000000
        /*0010*/ 	.short	0x0005
        /*0012*/ 	.short	0x0024
        /*0014*/ 	.byte	0x00, 0xf0, 0x11, 0x00


	//----- nvinfo : EIATTR_KPARAM_INFO
	.align		4
.L_11:
        /*0018*/ 	.byte	0x04, 0x17
        /*001a*/ 	.short	(.L_13 - .L_12)
.L_12:
        /*001c*/ 	.word	0x00000000
        /*0020*/ 	.short	0x0004
        /*0022*/ 	.short	0x0020
        /*0024*/ 	.byte	0x00, 0xf0, 0x11, 0x00


	//----- nvinfo : EIATTR_KPARAM_INFO
	.align		4
.L_13:
        /*0028*/ 	.byte	0x04, 0x17
        /*002a*/ 	.short	(.L_15 - .L_14)
.L_14:
        /*002c*/ 	.word	0x00000000
        /*0030*/ 	.short	0x0003
        /*0032*/ 	.short	0x0018
        /*0034*/ 	.byte	0x00, 0xf4, 0x21, 0x00


	//----- nvinfo : EIATTR_KPARAM_INFO
	.align		4
.L_15:
        /*0038*/ 	.byte	0x04, 0x17
        /*003a*/ 	.short	(.L_17 - .L_16)
.L_16:
        /*003c*/ 	.word	0x00000000
        /*0040*/ 	.short	0x0002
        /*0042*/ 	.short	0x0010
        /*0044*/ 	.byte	0x00, 0xf4, 0x21, 0x00


	//----- nvinfo : EIATTR_KPARAM_INFO
	.align		4
.L_17:
        /*0048*/ 	.byte	0x04, 0x17
        /*004a*/ 	.short	(.L_19 - .L_18)
.L_18:
        /*004c*/ 	.word	0x00000000
        /*0050*/ 	.short	0x0001
        /*0052*/ 	.short	0x0008
        /*0054*/ 	.byte	0x00, 0xf4, 0x21, 0x00


	//----- nvinfo : EIATTR_KPARAM_INFO
	.align		4
.L_19:
        /*0058*/ 	.byte	0x04, 0x17
        /*005a*/ 	.short	(.L_21 - .L_20)
.L_20:
        /*005c*/ 	.word	0x00000000
        /*0060*/ 	.short	0x0000
        /*0062*/ 	.short	0x0000
        /*0064*/ 	.byte	0x00, 0xf4, 0x21, 0x00


	//----- nvinfo : EIATTR_SPARSE_MMA_MASK
	.align		4
.L_21:
        /*0068*/ 	.byte	0x03, 0x50
        /*006a*/ 	.short	0x0000


	//----- nvinfo : EIATTR_MAXREG_COUNT
	.align		4
        /*006c*/ 	.byte	0x03, 0x1b
        /*006e*/ 	.short	0x00ff


	//----- nvinfo : EIATTR_EXIT_INSTR_OFFSETS
	.align		4
        /*0070*/ 	.byte	0x04, 0x1c
        /*0072*/ 	.short	(.L_23 - .L_22)


	//   ....[0]....
.L_22:
        /*0074*/ 	.word	0x00000790


	//   ....[1]....
        /*0078*/ 	.word	0x000007b0


	//----- nvinfo : EIATTR_REQNTID
	.align		4
.L_23:
        /*007c*/ 	.byte	0x04, 0x10
        /*007e*/ 	.short	(.L_25 - .L_24)
.L_24:
        /*0080*/ 	.word	0x00000080
        /*0084*/ 	.word	0x00000001
        /*0088*/ 	.word	0x00000001


	//----- nvinfo : EIATTR_CBANK_PARAM_SIZE
	.align		4
.L_25:
        /*008c*/ 	.byte	0x03, 0x19
        /*008e*/ 	.short	0x0028


	//----- nvinfo : EIATTR_PARAM_CBANK
	.align		4
        /*0090*/ 	.byte	0x04, 0x0a
        /*0092*/ 	.short	(.L_27 - .L_26)
	.align		4
.L_26:
        /*0094*/ 	.word	index@(.nv.constant0.triton_poi_fused_convolution_relu_17)
        /*0098*/ 	.short	0x0210
        /*009a*/ 	.short	0x0028


	//----- nvinfo : EIATTR_SW_WAR
	.align		4
.L_27:
        /*009c*/ 	.byte	0x04, 0x36
        /*009e*/ 	.short	(.L_29 - .L_28)
.L_28:
        /*00a0*/ 	.word	0x00000008
.L_29:


//--------------------- .nv.callgraph             --------------------------
	.section	.nv.callgraph,"",@"SHT_CUDA_CALLGRAPH"
	.align	4
	.sectionentsize	8
	.align		4
        /*0000*/ 	.word	0x00000000
	.align		4
        /*0004*/ 	.word	0xffffffff
	.align		4
        /*0008*/ 	.word	0x00000000
	.align		4
        /*000c*/ 	.word	0xfffffffe
	.align		4
        /*0010*/ 	.word	0x00000000
	.align		4
        /*0014*/ 	.word	0xfffffffd
	.align		4
        /*0018*/ 	.word	0x00000000
	.align		4
        /*001c*/ 	.word	0xfffffffc


//--------------------- .text.triton_poi_fused_convolution_relu_17 --------------------------
	.section	.text.triton_poi_fused_convolution_relu_17,"ax",@progbits
	.sectionflags	@"SHF_BARRIERS=1"
	.align	128
        .global         triton_poi_fused_convolution_relu_17
        .type           triton_poi_fused_convolution_relu_17,@function
        .size           triton_poi_fused_convolution_relu_17,(.L_x_1 - triton_poi_fused_convolution_relu_17)
        .other          triton_poi_fused_convolution_relu_17,@"STO_CUDA_ENTRY STV_DEFAULT"
triton_poi_fused_convolution_relu_17:
.text.triton_poi_fused_convolution_relu_17:
[----:B------:R-:W0:Y:S02]  /*0000*/  LDC R1, c[0x0][0x28] ;  /* 0x00000a00ff017b82 */ /* 0x000e240000000800 */
[----:B------:R-:W1:Y:S01]  /*0010*/  S2R R0, SR_CTAID.Y ;  /* 0x0000000000007919 */ /* 0x000e620000002600 */
[----:B------:R-:W2:Y:S01]  /*0020*/  LDC.64 R12, c[0x0][0x218] ;  /* 0x00008600ff0c7b82 */ /* 0x000ea20000000a00 */
[----:B------:R-:W-:Y:S02]  /*0030*/  CS2R R6, SRZ ;  /* 0x0000000000067805 */ /* 0x000fe4000001ff00 */
[----:B------:R-:W-:Y:S01]  /*0040*/  CS2R R8, SRZ ;  /* 0x0000000000087805 */ /* 0x000fe2000001ff00 */
[----:B------:R-:W3:Y:S01]  /*0050*/  S2R R2, SR_TID.X ;  /* 0x0000000000027919 */ /* 0x000ee20000002100 */
[----:B------:R-:W-:Y:S01]  /*0060*/  CS2R R10, SRZ ;  /* 0x00000000000a7805 */ /* 0x000fe2000001ff00 */
[----:B------:R-:W-:Y:S01]  /*0070*/  ULDC.64 UR6, c[0x0][0x208] ;  /* 0x0000820000067ab9 */ /* 0x000fe20000000a00 */
[----:B------:R-:W4:Y:S01]  /*0080*/  S2R R20, SR_CTAID.X ;  /* 0x0000000000147919 */ /* 0x000f220000002500 */
[----:B------:R-:W5:Y:S01]  /*0090*/  LDC.64 R16, c[0x0][0x210] ;  /* 0x00008400ff107b82 */ /* 0x000f620000000a00 */
[----:B-1----:R-:W-:Y:S01]  /*00a0*/  IMAD.SHL.U32 R22, R0, 0x10, RZ ;  /* 0x0000001000167824 */ /* 0x002fe200078e00ff */
[----:B------:R-:W-:Y:S01]  /*00b0*/  SHF.R.S32.HI R3, RZ, 0x1b, R0 ;  /* 0x0000001bff037819 */ /* 0x000fe20000011400 */
[----:B---3--:R-:W-:-:S03]  /*00c0*/  IMAD.SHL.U32 R21, R2, 0x4, RZ ;  /* 0x0000000402157824 */ /* 0x008fc600078e00ff */
[----:B------:R-:W-:Y:S02]  /*00d0*/  SGXT R3, R3, 0x1 ;  /* 0x000000010303781a */ /* 0x000fe40000000200 */
[----:B------:R-:W-:Y:S01]  /*00e0*/  SHF.R.U32.HI R23, RZ, 0x2, R2 ;  /* 0x00000002ff177819 */ /* 0x000fe20000011602 */
[----:B----4-:R-:W-:Y:S01]  /*00f0*/  IMAD.SHL.U32 R20, R20, 0x40, RZ ;  /* 0x0000004014147824 */ /* 0x010fe200078e00ff */
[----:B------:R-:W-:Y:S02]  /*0100*/  LOP3.LUT R0, R22, 0xc, R21, 0xf8, !PT ;  /* 0x0000000c16007812 */ /* 0x000fe400078ef815 */
[----:B------:R-:W-:Y:S02]  /*0110*/  SGXT.U32 R23, R23, 0x5 ;  /* 0x000000051717781a */ /* 0x000fe40000000000 */
[----:B------:R-:W-:-:S04]  /*0120*/  LEA.HI R3, R3, R0, RZ, 0x9 ;  /* 0x0000000003037211 */ /* 0x000fc800078f48ff */
[C---:B------:R-:W-:Y:S01]  /*0130*/  LOP3.LUT R5, R3.reuse, 0xfffffe00, RZ, 0xc0, !PT ;  /* 0xfffffe0003057812 */ /* 0x040fe200078ec0ff */
[----:B------:R-:W-:-:S04]  /*0140*/  IMAD.SHL.U32 R3, R3, 0x40, RZ ;  /* 0x0000004003037824 */ /* 0x000fc800078e00ff */
[----:B------:R-:W-:Y:S01]  /*0150*/  IMAD.IADD R5, R0, 0x1, -R5 ;  /* 0x0000000100057824 */ /* 0x000fe200078e0a05 */
[----:B------:R-:W-:Y:S02]  /*0160*/  LOP3.LUT R4, R3, 0xffff8000, RZ, 0xc0, !PT ;  /* 0xffff800003047812 */ /* 0x000fe400078ec0ff */
[----:B------:R-:W-:Y:S01]  /*0170*/  LOP3.LUT R3, R20, 0x20, R23, 0xfe, !PT ;  /* 0x0000002014037812 */ /* 0x000fe200078efe17 */
[----:B--2---:R-:W-:Y:S01]  /*0180*/  IMAD.WIDE R12, R5, 0x4, R12 ;  /* 0x00000004050c7825 */ /* 0x004fe200078e020c */
[----:B------:R-:W-:Y:S02]  /*0190*/  LOP3.LUT R0, R20, R23, RZ, 0xfc, !PT ;  /* 0x0000001714007212 */ /* 0x000fe400078efcff */
[----:B------:R-:W-:Y:S01]  /*01a0*/  ISETP.GE.AND P0, PT, R3, 0x40, PT ;  /* 0x000000400300780c */ /* 0x000fe20003f06270 */
[----:B------:R-:W-:Y:S01]  /*01b0*/  IMAD.IADD R4, R5, 0x1, R4 ;  /* 0x0000000105047824 */ /* 0x000fe200078e0204 */
[----:B------:R-:W-:Y:S01]  /*01c0*/  ISETP.GE.AND P1, PT, R0, 0x40, PT ;  /* 0x000000400000780c */ /* 0x000fe20003f26270 */
[----:B------:R-:W2:Y:S02]  /*01d0*/  LDG.E.EL.128 R12, desc[UR6][R12.64] ;  /* 0x000000060c0c7981 */ /* 0x000ea4000c2e1d00 */
[----:B------:R-:W-:-:S02]  /*01e0*/  IMAD R3, R3, 0x200, R4 ;  /* 0x0000020003037824 */ /* 0x000fc400078e0204 */
[----:B------:R-:W-:Y:S01]  /*01f0*/  IMAD R0, R0, 0x200, R4 ;  /* 0x0000020000007824 */ /* 0x000fe200078e0204 */
[----:B------:R-:W-:Y:S01]  /*0200*/  CS2R R4, SRZ ;  /* 0x0000000000047805 */ /* 0x000fe2000001ff00 */
[----:B-----5:R-:W-:-:S04]  /*0210*/  IMAD.WIDE R18, R3, 0x4, R16 ;  /* 0x0000000403127825 */ /* 0x020fc800078e0210 */
[----:B------:R-:W-:Y:S01]  /*0220*/  IMAD.WIDE R16, R0, 0x4, R16 ;  /* 0x0000000400107825 */ /* 0x000fe200078e0210 */
[----:B------:R1:W2:Y:S04]  /*0230*/  @!P0 LDG.E.EL.128 R4, desc[UR6][R18.64] ;  /* 0x0000000612048981 */ /* 0x0002a8000c2e1d00 */
[----:B------:R3:W4:Y:S01]  /*0240*/  @!P1 LDG.E.EL.128 R8, desc[UR6][R16.64] ;  /* 0x0000000610089981 */ /* 0x000722000c2e1d00 */
[----:B------:R-:W5:Y:S01]  /*0250*/  S2UR UR5, SR_CgaCtaId ;  /* 0x00000000000579c3 */ /* 0x000f620000008800 */
[----:B------:R-:W-:Y:S01]  /*0260*/  IMAD.SHL.U32 R24, R2, 0x100, RZ ;  /* 0x0000010002187824 */ /* 0x000fe200078e00ff */
[----:B------:R-:W-:-:S04]  /*0270*/  UMOV UR4, 0x400 ;  /* 0x0000040000047882 */ /* 0x000fc80000000000 */
[----:B------:R-:W-:-:S04]  /*0280*/  LOP3.LUT R24, R24, 0x300, RZ, 0xc0, !PT ;  /* 0x0000030018187812 */ /* 0x000fc800078ec0ff */
[C---:B------:R-:W-:Y:S02]  /*0290*/  LOP3.LUT R25, R24.reuse, 0x40, RZ, 0xfc, !PT ;  /* 0x0000004018197812 */ /* 0x040fe400078efcff */
[C---:B------:R-:W-:Y:S02]  /*02a0*/  LOP3.LUT R23, R24.reuse, R23, RZ, 0xfc, !PT ;  /* 0x0000001718177212 */ /* 0x040fe400078efcff */
[----:B------:R-:W-:Y:S01]  /*02b0*/  LOP3.LUT R26, R24, 0x80, RZ, 0xfc, !PT ;  /* 0x00000080181a7812 */ /* 0x000fe200078efcff */
[----:B-----5:R-:W-:-:S06]  /*02c0*/  UPRMT UR4, UR5, 0x654, UR4 ;  /* 0x0000065405047896 */ /* 0x020fcc0008000004 */
[C---:B-1----:R-:W-:Y:S02]  /*02d0*/  LEA.HI R18, R24.reuse, UR4, RZ, 0x1c ;  /* 0x0000000418127c11 */ /* 0x042fe4000f8fe0ff */
[----:B------:R-:W-:Y:S02]  /*02e0*/  LOP3.LUT R24, R24, 0xc0, RZ, 0xfc, !PT ;  /* 0x000000c018187812 */ /* 0x000fe400078efcff */
[----:B------:R-:W-:Y:S02]  /*02f0*/  LEA.HI R28, R25, UR4, RZ, 0x1c ;  /* 0x00000004191c7c11 */ /* 0x000fe4000f8fe0ff */
[----:B------:R-:W-:Y:S02]  /*0300*/  LEA.HI R26, R26, UR4, RZ, 0x1c ;  /* 0x000000041a1a7c11 */ /* 0x000fe4000f8fe0ff */
[----:B------:R-:W-:Y:S01]  /*0310*/  LEA.HI R24, R24, UR4, RZ, 0x1c ;  /* 0x0000000418187c11 */ /* 0x000fe2000f8fe0ff */
[C---:B------:R-:W-:Y:S02]  /*0320*/  IMAD R19, R23.reuse, 0x4, R18 ;  /* 0x0000000417137824 */ /* 0x040fe400078e0212 */
[----:B------:R-:W-:-:S02]  /*0330*/  IMAD R28, R23, 0x4, R28 ;  /* 0x00000004171c7824 */ /* 0x000fc400078e021c */
[C---:B------:R-:W-:Y:S02]  /*0340*/  IMAD R25, R23.reuse, 0x4, R26 ;  /* 0x0000000417197824 */ /* 0x040fe400078e021a */
[----:B------:R-:W-:Y:S01]  /*0350*/  IMAD R26, R23, 0x4, R24 ;  /* 0x00000004171a7824 */ /* 0x000fe200078e0218 */
[----:B------:R-:W-:-:S04]  /*0360*/  LOP3.LUT R27, R21, 0x1fc, RZ, 0xc0, !PT ;  /* 0x000001fc151b7812 */ /* 0x000fc800078ec0ff */
[----:B---3--:R-:W-:Y:S02]  /*0370*/  LOP3.LUT R17, R27, 0x200, RZ, 0xfc, !PT ;  /* 0x000002001b117812 */ /* 0x008fe400078efcff */
[----:B------:R-:W-:Y:S02]  /*0380*/  SHF.R.U32.HI R16, RZ, 0x2, R2 ;  /* 0x00000002ff107819 */ /* 0x000fe40000011602 */
[----:B------:R-:W-:Y:S02]  /*0390*/  SHF.R.U32.HI R17, RZ, 0x4, R17 ;  /* 0x00000004ff117819 */ /* 0x000fe40000011611 */
[----:B------:R-:W-:Y:S02]  /*03a0*/  LOP3.LUT R16, R16, 0x1c, RZ, 0xc0, !PT ;  /* 0x0000001c10107812 */ /* 0x000fe400078ec0ff */
[----:B------:R-:W-:-:S03]  /*03b0*/  LOP3.LUT R17, R17, 0x3c, RZ, 0xc0, !PT ;  /* 0x0000003c11117812 */ /* 0x000fc600078ec0ff */
[----:B------:R-:W-:Y:S02]  /*03c0*/  VIADD R16, R16, UR4 ;  /* 0x0000000410107c36 */ /* 0x000fe40008000000 */
[----:B------:R-:W-:Y:S02]  /*03d0*/  VIADD R18, R17, UR4 ;  /* 0x0000000411127c36 */ /* 0x000fe40008000000 */
[C---:B------:R-:W-:Y:S02]  /*03e0*/  IMAD R24, R27.reuse, 0x4, R16 ;  /* 0x000000041b187824 */ /* 0x040fe400078e0210 */
[----:B------:R-:W-:Y:S01]  /*03f0*/  IMAD R23, R27, 0x4, R18 ;  /* 0x000000041b177824 */ /* 0x000fe200078e0212 */
[----:B------:R-:W-:Y:S02]  /*0400*/  LOP3.LUT R20, R20, 0x3c, R21, 0xf8, !PT ;  /* 0x0000003c14147812 */ /* 0x000fe400078ef815 */
[C---:B--2---:R-:W-:Y:S01]  /*0410*/  FSETP.GEU.AND P4, PT, R14.reuse, -R6, PT ;  /* 0x800000060e00720b */ /* 0x044fe20003f8e000 */
[----:B------:R-:W-:Y:S01]  /*0420*/  FADD R6, R14, R6 ;  /* 0x000000060e067221 */ /* 0x000fe20000000000 */
[----:B------:R-:W-:-:S02]  /*0430*/  FSETP.GEU.AND P5, PT, R15, -R7, PT ;  /* 0x800000070f00720b */ /* 0x000fc40003fae000 */
[C---:B----4-:R-:W-:Y:S01]  /*0440*/  FSETP.GEU.AND P6, PT, R14.reuse, -R10, PT ;  /* 0x8000000a0e00720b */ /* 0x050fe20003fce000 */
[----:B------:R-:W-:Y:S01]  /*0450*/  FADD R10, R14, R10 ;  /* 0x0000000a0e0a7221 */ /* 0x000fe20000000000 */
[----:B------:R-:W-:Y:S01]  /*0460*/  FADD R7, R15, R7 ;  /* 0x000000070f077221 */ /* 0x000fe20000000000 */
[C---:B------:R-:W-:Y:S01]  /*0470*/  FSETP.GEU.AND P2, PT, R13.reuse, -R5, PT ;  /* 0x800000050d00720b */ /* 0x040fe20003f4e000 */
[C---:B------:R-:W-:Y:S01]  /*0480*/  FADD R5, R13.reuse, R5 ;  /* 0x000000050d057221 */ /* 0x040fe20000000000 */
[----:B------:R-:W-:Y:S02]  /*0490*/  FSEL R6, R6, RZ, P4 ;  /* 0x000000ff06067208 */ /* 0x000fe40002000000 */
[C---:B------:R-:W-:Y:S01]  /*04a0*/  FSETP.GEU.AND P4, PT, R13.reuse, -R9, PT ;  /* 0x800000090d00720b */ /* 0x040fe20003f8e000 */
[----:B------:R-:W-:Y:S01]  /*04b0*/  FADD R13, R13, R9 ;  /* 0x000000090d0d7221 */ /* 0x000fe20000000000 */
[----:B------:R-:W-:Y:S01]  /*04c0*/  FADD R9, R12, R8 ;  /* 0x000000080c097221 */ /* 0x000fe20000000000 */
[----:B------:R-:W-:-:S02]  /*04d0*/  FSEL R10, R10, RZ, P6 ;  /* 0x000000ff0a0a7208 */ /* 0x000fc40003000000 */
[C---:B------:R-:W-:Y:S02]  /*04e0*/  FSETP.GEU.AND P6, PT, R12.reuse, -R8, PT ;  /* 0x800000080c00720b */ /* 0x040fe40003fce000 */
[C---:B------:R-:W-:Y:S01]  /*04f0*/  FSETP.GEU.AND P3, PT, R15.reuse, -R11, PT ;  /* 0x8000000b0f00720b */ /* 0x040fe20003f6e000 */
[----:B------:R-:W-:Y:S01]  /*0500*/  FADD R11, R15, R11 ;  /* 0x0000000b0f0b7221 */ /* 0x000fe20000000000 */
[----:B------:R-:W-:Y:S02]  /*0510*/  FSEL R7, R7, RZ, P5 ;  /* 0x000000ff07077208 */ /* 0x000fe40002800000 */
[C---:B------:R-:W-:Y:S01]  /*0520*/  FSETP.GEU.AND P5, PT, R12.reuse, -R4, PT ;  /* 0x800000040c00720b */ /* 0x040fe20003fae000 */
[----:B------:R-:W-:Y:S01]  /*0530*/  FADD R4, R12, R4 ;  /* 0x000000040c047221 */ /* 0x000fe20000000000 */
[----:B------:R-:W-:Y:S02]  /*0540*/  FSEL R8, R9, RZ, P6 ;  /* 0x000000ff09087208 */ /* 0x000fe40003000000 */
[----:B------:R-:W-:-:S02]  /*0550*/  FSEL R9, R13, RZ, P4 ;  /* 0x000000ff0d097208 */ /* 0x000fc40002000000 */
[----:B------:R-:W-:Y:S01]  /*0560*/  FSEL R11, R11, RZ, P3 ;  /* 0x000000ff0b0b7208 */ /* 0x000fe20001800000 */
[----:B------:R-:W-:Y:S01]  /*0570*/  STS [R19], R8 ;  /* 0x0000000813007388 */ /* 0x000fe20000000800 */
[----:B------:R-:W-:Y:S02]  /*0580*/  FSEL R4, R4, RZ, P5 ;  /* 0x000000ff04047208 */ /* 0x000fe40002800000 */
[----:B------:R-:W-:Y:S01]  /*0590*/  FSEL R5, R5, RZ, P2 ;  /* 0x000000ff05057208 */ /* 0x000fe20001000000 */
[----:B------:R-:W-:Y:S04]  /*05a0*/  STS [R28+0x100], R9 ;  /* 0x000100091c007388 */ /* 0x000fe80000000800 */
[----:B------:R-:W-:Y:S04]  /*05b0*/  STS [R25+0x200], R10 ;  /* 0x0002000a19007388 */ /* 0x000fe80000000800 */
[----:B------:R-:W-:Y:S04]  /*05c0*/  STS [R26+0x300], R11 ;  /* 0x0003000b1a007388 */ /* 0x000fe80000000800 */
[----:B------:R-:W-:Y:S04]  /*05d0*/  STS [R19+0x80], R4 ;  /* 0x0000800413007388 */ /* 0x000fe80000000800 */
[----:B------:R1:W-:Y:S04]  /*05e0*/  STS [R28+0x180], R5 ;  /* 0x000180051c007388 */ /* 0x0003e80000000800 */
[----:B------:R2:W-:Y:S04]  /*05f0*/  STS [R25+0x280], R6 ;  /* 0x0002800619007388 */ /* 0x0005e80000000800 */
[----:B------:R3:W-:Y:S01]  /*0600*/  STS [R26+0x380], R7 ;  /* 0x000380071a007388 */ /* 0x0007e20000000800 */
[----:B-1----:R-:W1:Y:S08]  /*0610*/  LDC.64 R28, c[0x0][0x220] ;  /* 0x00008800ff1c7b82 */ /* 0x002e700000000a00 */
[----:B------:R-:W-:Y:S01]  /*0620*/  BAR.SYNC.DEFER_BLOCKING 0x0 ;  /* 0x0000000000007b1d */ /* 0x000fe20000010000 */
[----:B--2---:R-:W-:-:S07]  /*0630*/  SHF.R.U32.HI R25, RZ, 0x4, R2 ;  /* 0x00000004ff197819 */ /* 0x004fce0000011602 */
[----:B---3--:R-:W2:Y:S01]  /*0640*/  LDC.64 R26, c[0x0][0x228] ;  /* 0x00008a00ff1a7b82 */ /* 0x008ea20000000a00 */
[----:B------:R-:W-:Y:S04]  /*0650*/  LDS R12, [R24] ;  /* 0x00000000180c7984 */ /* 0x000fe80000000800 */
[----:B------:R-:W-:Y:S04]  /*0660*/  LDS R13, [R24+0x4] ;  /* 0x00000400180d7984 */ /* 0x000fe80000000800 */
[----:B------:R-:W-:Y:S04]  /*0670*/  LDS R14, [R24+0x8] ;  /* 0x00000800180e7984 */ /* 0x000fe80000000800 */
[----:B------:R-:W3:Y:S04]  /*0680*/  LDS R15, [R24+0xc] ;  /* 0x00000c00180f7984 */ /* 0x000ee80000000800 */
[----:B------:R-:W-:Y:S04]  /*0690*/  LDS R16, [R23+0x800] ;  /* 0x0008000017107984 */ /* 0x000fe80000000800 */
[----:B------:R-:W-:Y:S04]  /*06a0*/  LDS R17, [R23+0x804] ;  /* 0x0008040017117984 */ /* 0x000fe80000000800 */
[----:B------:R-:W-:Y:S04]  /*06b0*/  LDS R18, [R23+0x808] ;  /* 0x0008080017127984 */ /* 0x000fe80000000800 */
[----:B------:R2:W4:Y:S01]  /*06c0*/  LDS R19, [R23+0x80c] ;  /* 0x00080c0017137984 */ /* 0x0005220000000800 */
[----:B------:R-:W-:-:S04]  /*06d0*/  SGXT.U32 R25, R25, 0x3 ;  /* 0x000000031919781a */ /* 0x000fc80000000000 */
[----:B------:R-:W-:Y:S02]  /*06e0*/  LOP3.LUT R25, R22, R25, RZ, 0xfc, !PT ;  /* 0x0000001916197212 */ /* 0x000fe400078efcff */
[----:B------:R-:W-:-:S03]  /*06f0*/  ISETP.GE.AND P2, PT, R20, 0x40, PT ;  /* 0x000000401400780c */ /* 0x000fc60003f46270 */
[----:B------:R-:W-:-:S04]  /*0700*/  IMAD R25, R25, 0x40, R20 ;  /* 0x0000004019197824 */ /* 0x000fc800078e0214 */
[C---:B------:R-:W-:Y:S02]  /*0710*/  VIADD R2, R25.reuse, 0x200 ;  /* 0x0000020019027836 */ /* 0x040fe40000000000 */
[----:B-1----:R-:W-:-:S04]  /*0720*/  IMAD.WIDE R20, R25, 0x4, R28 ;  /* 0x0000000419147825 */ /* 0x002fc800078e021c */
[----:B------:R-:W-:-:S04]  /*0730*/  IMAD.WIDE R28, R2, 0x4, R28 ;  /* 0x00000004021c7825 */ /* 0x000fc800078e021c */
[--C-:B--2---:R-:W-:Y:S01]  /*0740*/  IMAD.WIDE R22, R0, 0x4, R26.reuse ;  /* 0x0000000400167825 */ /* 0x104fe200078e021a */
[----:B---3--:R1:W-:Y:S03]  /*0750*/  @!P2 STG.E.128 desc[UR6][R20.64], R12 ;  /* 0x0000000c1400a986 */ /* 0x0083e6000c101d06 */
[----:B------:R-:W-:Y:S01]  /*0760*/  IMAD.WIDE R26, R3, 0x4, R26 ;  /* 0x00000004031a7825 */ /* 0x000fe200078e021a */
[----:B----4-:R1:W-:Y:S04]  /*0770*/  @!P2 STG.E.128 desc[UR6][R28.64], R16 ;  /* 0x000000101c00a986 */ /* 0x0103e8000c101d06 */
[----:B------:R1:W-:Y:S01]  /*0780*/  @!P1 STG.E.128 desc[UR6][R22.64], R8 ;  /* 0x0000000816009986 */ /* 0x0003e2000c101d06 */
[----:B------:R-:W-:Y:S05]  /*0790*/  @P0 EXIT ;  /* 0x000000000000094d */ /* 0x000fea0003800000 */
[----:B------:R-:W-:Y:S01]  /*07a0*/  STG.E.128 desc[UR6][R26.64], R4 ;  /* 0x000000041a007986 */ /* 0x000fe2000c101d06 */
[----:B------:R-:W-:Y:S05]  /*07b0*/  EXIT ;  /* 0x000000000000794d */ /* 0x000fea0003800000 */
.L_x_0:
[----:B------:R-:W-:-:S00]  /*07c0*/  BRA `(.L_x_0) ;  /* 0xfffffffc00fc7947 */ /* 0x000fc0000383ffff */
[----:B------:R-:W-:-:S00]  /*07d0*/  NOP ;  /* 0x0000000000007918 */ /* 0x000fc00000000000 */
        /* <DEDUP_REMOVED lines=10> */
.L_x_1:


//--------------------- .nv.shared.triton_poi_fused_convolution_relu_17 --------------------------
	.section	.nv.shared.triton_poi_fused_convolution_relu_17,"aw",@nobits
	.sectionflags	@""
	.align	16
	.zero		1024


//--------------------- .nv.constant0.triton_poi_fused_convolution_relu_17 --------------------------
	.section	.nv.constant0.triton_poi_fused_convolution_relu_17,"a",@progbits
	.sectionflags	@""
	.align	4
.nv.constant0.triton_poi_fused_convolution_relu_17:
	.zero		568
